//
// Generated by NVIDIA NVVM Compiler
//
// Compiler Build ID: CL-36424714
// Cuda compilation tools, release 13.0, V13.0.88
// Based on NVVM 20.0.0
//

.version 9.0
.target sm_100
.address_size 64

	// .globl	_Z17block_scan_kernelPKfPfS1_i
.extern .shared .align 16 .b8 s[];

.visible .entry _Z17block_scan_kernelPKfPfS1_i(
	.param .u64 .ptr .align 1 _Z17block_scan_kernelPKfPfS1_i_param_0,
	.param .u64 .ptr .align 1 _Z17block_scan_kernelPKfPfS1_i_param_1,
	.param .u64 .ptr .align 1 _Z17block_scan_kernelPKfPfS1_i_param_2,
	.param .u32 _Z17block_scan_kernelPKfPfS1_i_param_3
)
{
	.reg .pred 	%p<13>;
	.reg .b32 	%r<46>;
	.reg .b32 	%f<22>;
	.reg .b64 	%rd<18>;

	ld.param.u64 	%rd4, [_Z17block_scan_kernelPKfPfS1_i_param_0];
	ld.param.u64 	%rd2, [_Z17block_scan_kernelPKfPfS1_i_param_1];
	ld.param.u64 	%rd3, [_Z17block_scan_kernelPKfPfS1_i_param_2];
	ld.param.u32 	%r17, [_Z17block_scan_kernelPKfPfS1_i_param_3];
	cvta.to.global.u64 	%rd1, %rd4;
	mov.u32 	%r1, %tid.x;
	mov.u32 	%r2, %ctaid.x;
	mov.u32 	%r3, %ntid.x;
	mul.lo.s32 	%r4, %r2, %r3;
	add.s32 	%r5, %r4, %r1;
	setp.ge.s32 	%p1, %r5, %r17;
	mov.f32 	%f19, 0f00000000;
	@%p1 bra 	$L__BB0_2;
	mul.wide.s32 	%rd5, %r5, 4;
	add.s64 	%rd6, %rd1, %rd5;
	ld.global.nc.f32 	%f19, [%rd6];
$L__BB0_2:
	shl.b32 	%r18, %r1, 2;
	mov.u32 	%r19, s;
	add.s32 	%r6, %r19, %r18;
	st.shared.f32 	[%r6], %f19;
	bar.sync 	0;
	setp.lt.u32 	%p2, %r3, 2;
	@%p2 bra 	$L__BB0_7;
	shl.b32 	%r21, %r1, 1;
	add.s32 	%r7, %r21, 2;
	mov.b32 	%r44, 1;
$L__BB0_4:
	mul.lo.s32 	%r9, %r7, %r44;
	bar.sync 	0;
	setp.gt.s32 	%p3, %r9, %r3;
	@%p3 bra 	$L__BB0_6;
	sub.s32 	%r22, %r9, %r44;
	shl.b32 	%r23, %r22, 2;
	add.s32 	%r25, %r19, %r23;
	ld.shared.f32 	%f10, [%r25+-4];
	shl.b32 	%r26, %r44, 2;
	add.s32 	%r27, %r25, %r26;
	ld.shared.f32 	%f11, [%r27+-4];
	add.f32 	%f12, %f10, %f11;
	st.shared.f32 	[%r27+-4], %f12;
$L__BB0_6:
	shl.b32 	%r44, %r44, 1;
	setp.lt.s32 	%p4, %r44, %r3;
	@%p4 bra 	$L__BB0_4;
$L__BB0_7:
	bar.sync 	0;
	setp.ne.s32 	%p5, %r1, 0;
	@%p5 bra 	$L__BB0_9;
	shl.b32 	%r28, %r3, 2;
	add.s32 	%r30, %r19, %r28;
	mov.b32 	%r31, 0;
	st.shared.u32 	[%r30+-4], %r31;
$L__BB0_9:
	setp.lt.u32 	%p6, %r3, 2;
	@%p6 bra 	$L__BB0_14;
	shl.b32 	%r32, %r1, 1;
	add.s32 	%r11, %r32, 2;
	mov.u32 	%r45, %r3;
$L__BB0_11:
	shr.u32 	%r13, %r45, 1;
	mul.lo.s32 	%r14, %r11, %r13;
	bar.sync 	0;
	setp.gt.u32 	%p7, %r14, %r3;
	@%p7 bra 	$L__BB0_13;
	sub.s32 	%r33, %r14, %r13;
	shl.b32 	%r34, %r33, 2;
	add.s32 	%r36, %r19, %r34;
	ld.shared.f32 	%f13, [%r36+-4];
	shl.b32 	%r37, %r13, 2;
	add.s32 	%r38, %r36, %r37;
	ld.shared.f32 	%f14, [%r38+-4];
	st.shared.f32 	[%r36+-4], %f14;
	add.f32 	%f15, %f13, %f14;
	st.shared.f32 	[%r38+-4], %f15;
$L__BB0_13:
	setp.gt.u32 	%p8, %r45, 3;
	mov.u32 	%r45, %r13;
	@%p8 bra 	$L__BB0_11;
$L__BB0_14:
	setp.ge.s32 	%p9, %r5, %r17;
	bar.sync 	0;
	ld.shared.f32 	%f16, [%r6];
	add.f32 	%f3, %f19, %f16;
	@%p9 bra 	$L__BB0_16;
	cvta.to.global.u64 	%rd7, %rd2;
	mul.wide.s32 	%rd8, %r5, 4;
	add.s64 	%rd9, %rd7, %rd8;
	st.global.f32 	[%rd9], %f3;
$L__BB0_16:
	setp.ne.s32 	%p10, %r1, 0;
	bar.sync 	0;
	sub.s32 	%r15, %r17, %r4;
	min.u32 	%r16, %r15, %r3;
	@%p10 bra 	$L__BB0_22;
	setp.eq.s32 	%p11, %r15, 0;
	mov.f32 	%f21, 0f00000000;
	@%p11 bra 	$L__BB0_21;
	add.s32 	%r39, %r16, %r4;
	shl.b32 	%r40, %r16, 2;
	add.s32 	%r42, %r19, %r40;
	ld.shared.f32 	%f4, [%r42+-4];
	add.s32 	%r43, %r39, -1;
	setp.ge.s32 	%p12, %r43, %r17;
	mov.f32 	%f20, 0f00000000;
	@%p12 bra 	$L__BB0_20;
	cvt.s64.s32 	%rd10, %r4;
	cvt.u64.u32 	%rd11, %r16;
	add.s64 	%rd12, %rd11, %rd10;
	shl.b64 	%rd13, %rd12, 2;
	add.s64 	%rd14, %rd1, %rd13;
	ld.global.nc.f32 	%f20, [%rd14+-4];
$L__BB0_20:
	add.f32 	%f21, %f4, %f20;
$L__BB0_21:
	cvta.to.global.u64 	%rd15, %rd3;
	mul.wide.u32 	%rd16, %r2, 4;
	add.s64 	%rd17, %rd15, %rd16;
	st.global.f32 	[%rd17], %f21;
$L__BB0_22:
	ret;

}
	// .globl	_Z18add_offsets_kernelPfPKfi
.visible .entry _Z18add_offsets_kernelPfPKfi(
	.param .u64 .ptr .align 1 _Z18add_offsets_kernelPfPKfi_param_0,
	.param .u64 .ptr .align 1 _Z18add_offsets_kernelPfPKfi_param_1,
	.param .u32 _Z18add_offsets_kernelPfPKfi_param_2
)
{
	.reg .pred 	%p<3>;
	.reg .b32 	%r<7>;
	.reg .b32 	%f<7>;
	.reg .b64 	%rd<9>;

	ld.param.u64 	%rd1, [_Z18add_offsets_kernelPfPKfi_param_0];
	ld.param.u64 	%rd2, [_Z18add_offsets_kernelPfPKfi_param_1];
	ld.param.u32 	%r3, [_Z18add_offsets_kernelPfPKfi_param_2];
	mov.u32 	%r1, %ctaid.x;
	mov.u32 	%r4, %ntid.x;
	mov.u32 	%r5, %tid.x;
	mad.lo.s32 	%r2, %r1, %r4, %r5;
	setp.ge.s32 	%p1, %r2, %r3;
	@%p1 bra 	$L__BB1_4;
	setp.eq.s32 	%p2, %r1, 0;
	mov.f32 	%f6, 0f00000000;
	@%p2 bra 	$L__BB1_3;
	add.s32 	%r6, %r1, -1;
	cvta.to.global.u64 	%rd3, %rd2;
	mul.wide.u32 	%rd4, %r6, 4;
	add.s64 	%rd5, %rd3, %rd4;
	ld.global.nc.f32 	%f6, [%rd5];
$L__BB1_3:
	cvta.to.global.u64 	%rd6, %rd1;
	mul.wide.s32 	%rd7, %r2, 4;
	add.s64 	%rd8, %rd6, %rd7;
	ld.global.f32 	%f4, [%rd8];
	add.f32 	%f5, %f6, %f4;
	st.global.f32 	[%rd8], %f5;
$L__BB1_4:
	ret;

}


// ===== COMPILED SASS (sm_100) =====

	.target	sm_100

	.elftype	@"ET_EXEC"


//--------------------- .note.nv.tkinfo           --------------------------
	.section	.note.nv.tkinfo,"",@"SHT_NOTE"
	.sectionflags	@"SHF_NOTE_NV_TKINFO"
	.tkinfo
        /*0018*/ 	.word	0x00000002
        /*0030*/ 	.string	""
        /*0030*/ 	.string	"ptxas"
        /*0030*/ 	.string	"Cuda compilation tools, release 13.0, V13.0.88"
        /*0030*/ 	.string	"Build cuda_13.0.r13.0/compiler.36424714_0"
        /*0030*/ 	.string	"-arch sm_100 -m 64 "



//--------------------- .note.nv.cuinfo           --------------------------
	.section	.note.nv.cuinfo,"",@"SHT_NOTE"
	.sectionflags	@"SHF_NOTE_NV_CUINFO"
        /*0018*/ 	.short	0x0002
        /*001a*/ 	.short	0x0064
        /*001c*/ 	.short	0x0082
	.zero		2


//--------------------- .nv.info                  --------------------------
	.section	.nv.info,"",@"SHT_CUDA_INFO"
	.align	4


	//----- nvinfo : EIATTR_REGCOUNT
	.align		4
        /*0000*/ 	.byte	0x04, 0x2f
        /*0002*/ 	.short	(.L_1 - .L_0)
	.align		4
.L_0:
        /*0004*/ 	.word	index@(_Z17block_scan_kernelPKfPfS1_i)
        /*0008*/ 	.word	0x00000013


	//----- nvinfo : EIATTR_FRAME_SIZE
	.align		4
.L_1:
        /*000c*/ 	.byte	0x04, 0x11
        /*000e*/ 	.short	(.L_3 - .L_2)
	.align		4
.L_2:
        /*0010*/ 	.word	index@(_Z17block_scan_kernelPKfPfS1_i)
        /*0014*/ 	.word	0x00000000


	//----- nvinfo : EIATTR_REGCOUNT
	.align		4
.L_3:
        /*0018*/ 	.byte	0x04, 0x2f
        /*001a*/ 	.short	(.L_5 - .L_4)
	.align		4
.L_4:
        /*001c*/ 	.word	index@(_Z18add_offsets_kernelPfPKfi)
        /*0020*/ 	.word	0x0000000c


	//----- nvinfo : EIATTR_FRAME_SIZE
	.align		4
.L_5:
        /*0024*/ 	.byte	0x04, 0x11
        /*0026*/ 	.short	(.L_7 - .L_6)
	.align		4
.L_6:
        /*0028*/ 	.word	index@(_Z18add_offsets_kernelPfPKfi)
        /*002c*/ 	.word	0x00000000


	//----- nvinfo : EIATTR_MIN_STACK_SIZE
	.align		4
.L_7:
        /*0030*/ 	.byte	0x04, 0x12
        /*0032*/ 	.short	(.L_9 - .L_8)
	.align		4
.L_8:
        /*0034*/ 	.word	index@(_Z18add_offsets_kernelPfPKfi)
        /*0038*/ 	.word	0x00000000


	//----- nvinfo : EIATTR_MIN_STACK_SIZE
	.align		4
.L_9:
        /*003c*/ 	.byte	0x04, 0x12
        /*003e*/ 	.short	(.L_11 - .L_10)
	.align		4
.L_10:
        /*0040*/ 	.word	index@(_Z17block_scan_kernelPKfPfS1_i)
        /*0044*/ 	.word	0x00000000
.L_11:


//--------------------- .nv.compat                --------------------------
	.section	.nv.compat,"",@"SHT_CUDA_COMPAT_INFO"
	.align	4
        /*0000*/ 	.byte	0x02, 0x09, 0x00, 0x00, 0x02, 0x02, 0x01, 0x00, 0x02, 0x05, 0x05, 0x00, 0x03, 0x07, 0x01, 0x01
        /*0010*/ 	.byte	0x02, 0x03, 0x00, 0x00, 0x02, 0x06, 0x01, 0x00, 0x04, 0x0b, 0x08, 0x00, 0x09, 0x00, 0x00, 0x00
        /*0020*/ 	.byte	0x00, 0x00, 0x00, 0x00


//--------------------- .nv.info._Z18add_offsets_kernelPfPKfi --------------------------
	.section	.nv.info._Z18add_offsets_kernelPfPKfi,"",@"SHT_CUDA_INFO"
	.sectionflags	@""
	.align	4


	//----- nvinfo : EIATTR_CUDA_API_VERSION
	.align		4
        /*0000*/ 	.byte	0x04, 0x37
        /*0002*/ 	.short	(.L_13 - .L_12)
.L_12:
        /*0004*/ 	.word	0x00000082


	//----- nvinfo : EIATTR_KPARAM_INFO
	.align		4
.L_13:
        /*0008*/ 	.byte	0x04, 0x17
        /*000a*/ 	.short	(.L_15 - .L_14)
.L_14:
        /*000c*/ 	.word	0x00000000
        /*0010*/ 	.short	0x0002
        /*0012*/ 	.short	0x0010
        /*0014*/ 	.byte	0x00, 0xf0, 0x11, 0x00


	//----- nvinfo : EIATTR_KPARAM_INFO
	.align		4
.L_15:
        /*0018*/ 	.byte	0x04, 0x17
        /*001a*/ 	.short	(.L_17 - .L_16)
.L_16:
        /*001c*/ 	.word	0x00000000
        /*0020*/ 	.short	0x0001
        /*0022*/ 	.short	0x0008
        /*0024*/ 	.byte	0x00, 0xf5, 0x21, 0x00


	//----- nvinfo : EIATTR_KPARAM_INFO
	.align		4
.L_17:
        /*0028*/ 	.byte	0x04, 0x17
        /*002a*/ 	.short	(.L_19 - .L_18)
.L_18:
        /*002c*/ 	.word	0x00000000
        /*0030*/ 	.short	0x0000
        /*0032*/ 	.short	0x0000
        /*0034*/ 	.byte	0x00, 0xf5, 0x21, 0x00


	//----- nvinfo : EIATTR_SPARSE_MMA_MASK
	.align		4
.L_19:
        /*0038*/ 	.byte	0x03, 0x50
        /*003a*/ 	.short	0x0000


	//----- nvinfo : EIATTR_MAXREG_COUNT
	.align		4
        /*003c*/ 	.byte	0x03, 0x1b
        /*003e*/ 	.short	0x00ff


	//----- nvinfo : EIATTR_MERCURY_ISA_VERSION
	.align		4
        /*0040*/ 	.byte	0x03, 0x5f
        /*0042*/ 	.short	0x0101


	//----- nvinfo : EIATTR_VRC_CTA_INIT_COUNT
	.align		4
        /*0044*/ 	.byte	0x02, 0x4a
	.zero		1
	.zero		1


	//----- nvinfo : EIATTR_EXIT_INSTR_OFFSETS
	.align		4
        /*0048*/ 	.byte	0x04, 0x1c
        /*004a*/ 	.short	(.L_21 - .L_20)


	//   ....[0]....
.L_20:
        /*004c*/ 	.word	0x00000070


	//   ....[1]....
        /*0050*/ 	.word	0x00000140


	//----- nvinfo : EIATTR_CBANK_PARAM_SIZE
	.align		4
.L_21:
        /*0054*/ 	.byte	0x03, 0x19
        /*0056*/ 	.short	0x0014


	//----- nvinfo : EIATTR_PARAM_CBANK
	.align		4
        /*0058*/ 	.byte	0x04, 0x0a
        /*005a*/ 	.short	(.L_23 - .L_22)
	.align		4
.L_22:
        /*005c*/ 	.word	index@(.nv.constant0._Z18add_offsets_kernelPfPKfi)
        /*0060*/ 	.short	0x0380
        /*0062*/ 	.short	0x0014


	//----- nvinfo : EIATTR_SW_WAR
	.align		4
.L_23:
        /*0064*/ 	.byte	0x04, 0x36
        /*0066*/ 	.short	(.L_25 - .L_24)
.L_24:
        /*0068*/ 	.word	0x00000008
.L_25:


//--------------------- .nv.info._Z17block_scan_kernelPKfPfS1_i --------------------------
	.section	.nv.info._Z17block_scan_kernelPKfPfS1_i,"",@"SHT_CUDA_INFO"
	.sectionflags	@""
	.align	4


	//----- nvinfo : EIATTR_CUDA_API_VERSION
	.align		4
        /*0000*/ 	.byte	0x04, 0x37
        /*0002*/ 	.short	(.L_27 - .L_26)
.L_26:
        /*0004*/ 	.word	0x00000082


	//----- nvinfo : EIATTR_KPARAM_INFO
	.align		4
.L_27:
        /*0008*/ 	.byte	0x04, 0x17
        /*000a*/ 	.short	(.L_29 - .L_28)
.L_28:
        /*000c*/ 	.word	0x00000000
        /*0010*/ 	.short	0x0003
        /*0012*/ 	.short	0x0018
        /*0014*/ 	.byte	0x00, 0xf0, 0x11, 0x00


	//----- nvinfo : EIATTR_KPARAM_INFO
	.align		4
.L_29:
        /*0018*/ 	.byte	0x04, 0x17
        /*001a*/ 	.short	(.L_31 - .L_30)
.L_30:
        /*001c*/ 	.word	0x00000000
        /*0020*/ 	.short	0x0002
        /*0022*/ 	.short	0x0010
        /*0024*/ 	.byte	0x00, 0xf5, 0x21, 0x00


	//----- nvinfo : EIATTR_KPARAM_INFO
	.align		4
.L_31:
        /*0028*/ 	.byte	0x04, 0x17
        /*002a*/ 	.short	(.L_33 - .L_32)
.L_32:
        /*002c*/ 	.word	0x00000000
        /*0030*/ 	.short	0x0001
        /*0032*/ 	.short	0x0008
        /*0034*/ 	.byte	0x00, 0xf5, 0x21, 0x00


	//----- nvinfo : EIATTR_KPARAM_INFO
	.align		4
.L_33:
        /*0038*/ 	.byte	0x04, 0x17
        /*003a*/ 	.short	(.L_35 - .L_34)
.L_34:
        /*003c*/ 	.word	0x00000000
        /*0040*/ 	.short	0x0000
        /*0042*/ 	.short	0x0000
        /*0044*/ 	.byte	0x00, 0xf5, 0x21, 0x00


	//----- nvinfo : EIATTR_SPARSE_MMA_MASK
	.align		4
.L_35:
        /*0048*/ 	.byte	0x03, 0x50
        /*004a*/ 	.short	0x0000


	//----- nvinfo : EIATTR_MAXREG_COUNT
	.align		4
        /*004c*/ 	.byte	0x03, 0x1b
        /*004e*/ 	.short	0x00ff


	//----- nvinfo : EIATTR_NUM_BARRIERS
	.align		4
        /*0050*/ 	.byte	0x02, 0x4c
        /*0052*/ 	.byte	0x01
	.zero		1


	//----- nvinfo : EIATTR_MERCURY_ISA_VERSION
	.align		4
        /*0054*/ 	.byte	0x03, 0x5f
        /*0056*/ 	.short	0x0101


	//----- nvinfo : EIATTR_VRC_CTA_INIT_COUNT
	.align		4
        /*0058*/ 	.byte	0x02, 0x4a
	.zero		1
	.zero		1


	//----- nvinfo : EIATTR_EXIT_INSTR_OFFSETS
	.align		4
        /*005c*/ 	.byte	0x04, 0x1c
        /*005e*/ 	.short	(.L_37 - .L_36)


	//   ....[0]....
.L_36:
        /*0060*/ 	.word	0x00000450


	//   ....[1]....
        /*0064*/ 	.word	0x000005b0


	//----- nvinfo : EIATTR_CBANK_PARAM_SIZE
	.align		4
.L_37:
        /*0068*/ 	.byte	0x03, 0x19
        /*006a*/ 	.short	0x001c


	//----- nvinfo : EIATTR_PARAM_CBANK
	.align		4
        /*006c*/ 	.byte	0x04, 0x0a
        /*006e*/ 	.short	(.L_39 - .L_38)
	.align		4
.L_38:
        /*0070*/ 	.word	index@(.nv.constant0._Z17block_scan_kernelPKfPfS1_i)
        /*0074*/ 	.short	0x0380
        /*0076*/ 	.short	0x001c


	//----- nvinfo : EIATTR_SW_WAR
	.align		4
.L_39:
        /*0078*/ 	.byte	0x04, 0x36
        /*007a*/ 	.short	(.L_41 - .L_40)
.L_40:
        /*007c*/ 	.word	0x00000008
.L_41:


//--------------------- .nv.callgraph             --------------------------
	.section	.nv.callgraph,"",@"SHT_CUDA_CALLGRAPH"
	.align	4
	.sectionentsize	8
	.align		4
        /*0000*/ 	.word	0x00000000
	.align		4
        /*0004*/ 	.word	0xffffffff
	.align		4
        /*0008*/ 	.word	0x00000000
	.align		4
        /*000c*/ 	.word	0xfffffffe
	.align		4
        /*0010*/ 	.word	0x00000000
	.align		4
        /*0014*/ 	.word	0xfffffffd
	.align		4
        /*0018*/ 	.word	0x00000000
	.align		4
        /*001c*/ 	.word	0xfffffffc


//--------------------- .text._Z18add_offsets_kernelPfPKfi --------------------------
	.section	.text._Z18add_offsets_kernelPfPKfi,"ax",@progbits
	.align	128
        .global         _Z18add_offsets_kernelPfPKfi
        .type           _Z18add_offsets_kernelPfPKfi,@function
        .size           _Z18add_offsets_kernelPfPKfi,(.L_x_8 - _Z18add_offsets_kernelPfPKfi)
        .other          _Z18add_offsets_kernelPfPKfi,@"STO_CUDA_ENTRY STV_DEFAULT"
_Z18add_offsets_kernelPfPKfi:
.text._Z18add_offsets_kernelPfPKfi:
[----:B------:R-:W-:Y:S01]  /*0000*/  LDC R1, c[0x0][0x37c] ;  /* 0x0000df00ff017b82 */ /* 0x000fe20000000800 */
[----:B------:R-:W0:Y:S01]  /*0010*/  S2R R9, SR_CTAID.X ;  /* 0x0000000000097919 */ /* 0x000e220000002500 */
[----:B------:R-:W0:Y:S01]  /*0020*/  LDCU UR4, c[0x0][0x360] ;  /* 0x00006c00ff0477ac */ /* 0x000e220008000800 */
[----:B------:R-:W0:Y:S01]  /*0030*/  S2R R0, SR_TID.X ;  /* 0x0000000000007919 */ /* 0x000e220000002100 */
[----:B------:R-:W1:Y:S01]  /*0040*/  LDCU UR5, c[0x0][0x390] ;  /* 0x00007200ff0577ac */ /* 0x000e620008000800 */
[----:B0-----:R-:W-:-:S05]  /*0050*/  IMAD R7, R9, UR4, R0 ;  /* 0x0000000409077c24 */ /* 0x001fca000f8e0200 */
[----:B-1----:R-:W-:-:S13]  /*0060*/  ISETP.GE.AND P0, PT, R7, UR5, PT ;  /* 0x0000000507007c0c */ /* 0x002fda000bf06270 */
[----:B------:R-:W-:Y:S05]  /*0070*/  @P0 EXIT ;  /* 0x000000000000094d */ /* 0x000fea0003800000 */
[----:B------:R-:W-:Y:S01]  /*0080*/  ISETP.NE.AND P0, PT, R9, RZ, PT ;  /* 0x000000ff0900720c */ /* 0x000fe20003f05270 */
[----:B------:R-:W0:Y:S01]  /*0090*/  LDC.64 R4, c[0x0][0x380] ;  /* 0x0000e000ff047b82 */ /* 0x000e220000000a00 */
[----:B------:R-:W1:Y:S01]  /*00a0*/  LDCU.64 UR4, c[0x0][0x358] ;  /* 0x00006b00ff0477ac */ /* 0x000e620008000a00 */
[----:B------:R-:W-:-:S10]  /*00b0*/  HFMA2 R0, -RZ, RZ, 0, 0 ;  /* 0x00000000ff007431 */ /* 0x000fd400000001ff */
[----:B------:R-:W2:Y:S01]  /*00c0*/  @P0 LDC.64 R2, c[0x0][0x388] ;  /* 0x0000e200ff020b82 */ /* 0x000ea20000000a00 */
[----:B------:R-:W-:Y:S01]  /*00d0*/  @P0 IADD3 R9, PT, PT, R9, -0x1, RZ ;  /* 0xffffffff09090810 */ /* 0x000fe20007ffe0ff */
[----:B0-----:R-:W-:-:S05]  /*00e0*/  IMAD.WIDE R4, R7, 0x4, R4 ;  /* 0x0000000407047825 */ /* 0x001fca00078e0204 */
[----:B-1----:R-:W3:Y:S01]  /*00f0*/  LDG.E R7, desc[UR4][R4.64] ;  /* 0x0000000404077981 */ /* 0x002ee2000c1e1900 */
[----:B--2---:R-:W-:-:S05]  /*0100*/  @P0 IMAD.WIDE.U32 R2, R9, 0x4, R2 ;  /* 0x0000000409020825 */ /* 0x004fca00078e0002 */
[----:B------:R-:W3:Y:S02]  /*0110*/  @P0 LDG.E.CONSTANT R0, desc[UR4][R2.64] ;  /* 0x0000000402000981 */ /* 0x000ee4000c1e9900 */
[----:B---3--:R-:W-:-:S05]  /*0120*/  FADD R7, R7, R0 ;  /* 0x0000000007077221 */ /* 0x008fca0000000000 */
[----:B------:R-:W-:Y:S01]  /*0130*/  STG.E desc[UR4][R4.64], R7 ;  /* 0x0000000704007986 */ /* 0x000fe2000c101904 */
[----:B------:R-:W-:Y:S05]  /*0140*/  EXIT ;  /* 0x000000000000794d */ /* 0x000fea0003800000 */
.L_x_0:
[----:B------:R-:W-:-:S00]  /*0150*/  BRA `(.L_x_0) ;  /* 0xfffffffc00fc7947 */ /* 0x000fc0000383ffff */
[----:B------:R-:W-:-:S00]  /*0160*/  NOP ;  /* 0x0000000000007918 */ /* 0x000fc00000000000 */
        /* <DEDUP_REMOVED lines=9> */
.L_x_8:


//--------------------- .text._Z17block_scan_kernelPKfPfS1_i --------------------------
	.section	.text._Z17block_scan_kernelPKfPfS1_i,"ax",@progbits
	.align	128
        .global         _Z17block_scan_kernelPKfPfS1_i
        .type           _Z17block_scan_kernelPKfPfS1_i,@function
        .size           _Z17block_scan_kernelPKfPfS1_i,(.L_x_9 - _Z17block_scan_kernelPKfPfS1_i)
        .other          _Z17block_scan_kernelPKfPfS1_i,@"STO_CUDA_ENTRY STV_DEFAULT"
_Z17block_scan_kernelPKfPfS1_i:
.text._Z17block_scan_kernelPKfPfS1_i:
[----:B------:R-:W-:Y:S01]  /*0000*/  LDC R1, c[0x0][0x37c] ;  /* 0x0000df00ff017b82 */ /* 0x000fe20000000800 */
[----:B------:R-:W0:Y:S07]  /*0010*/  S2R R0, SR_CTAID.X ;  /* 0x0000000000007919 */ /* 0x000e2e0000002500 */
[----:B------:R-:W0:Y:S01]  /*0020*/  LDC R3, c[0x0][0x360] ;  /* 0x0000d800ff037b82 */ /* 0x000e220000000800 */
[----:B------:R-:W1:Y:S01]  /*0030*/  LDCU UR4, c[0x0][0x398] ;  /* 0x00007300ff0477ac */ /* 0x000e620008000800 */
[----:B------:R-:W-:Y:S01]  /*0040*/  IMAD.MOV.U32 R4, RZ, RZ, RZ ;  /* 0x000000ffff047224 */ /* 0x000fe200078e00ff */
[----:B------:R-:W2:Y:S01]  /*0050*/  S2R R5, SR_TID.X ;  /* 0x0000000000057919 */ /* 0x000ea20000002100 */
[----:B------:R-:W3:Y:S04]  /*0060*/  S2R R9, SR_CgaCtaId ;  /* 0x0000000000097919 */ /* 0x000ee80000008800 */
[----:B------:R-:W4:Y:S01]  /*0070*/  LDC R7, c[0x0][0x398] ;  /* 0x0000e600ff077b82 */ /* 0x000f220000000800 */
[----:B0-----:R-:W-:-:S04]  /*0080*/  IMAD R2, R0, R3, RZ ;  /* 0x0000000300027224 */ /* 0x001fc800078e02ff */
[----:B--2---:R-:W-:-:S05]  /*0090*/  IMAD.IADD R6, R2, 0x1, R5 ;  /* 0x0000000102067824 */ /* 0x004fca00078e0205 */
[----:B-1----:R-:W-:Y:S01]  /*00a0*/  ISETP.GE.AND P0, PT, R6, UR4, PT ;  /* 0x0000000406007c0c */ /* 0x002fe2000bf06270 */
[----:B------:R-:W0:-:S12]  /*00b0*/  LDCU.64 UR4, c[0x0][0x358] ;  /* 0x00006b00ff0477ac */ /* 0x000e180008000a00 */
[----:B------:R-:W1:Y:S02]  /*00c0*/  @!P0 LDC.64 R10, c[0x0][0x380] ;  /* 0x0000e000ff0a8b82 */ /* 0x000e640000000a00 */
[----:B-1----:R-:W-:-:S05]  /*00d0*/  @!P0 IMAD.WIDE R10, R6, 0x4, R10 ;  /* 0x00000004060a8825 */ /* 0x002fca00078e020a */
[----:B0-----:R-:W2:Y:S01]  /*00e0*/  @!P0 LDG.E.CONSTANT R4, desc[UR4][R10.64] ;  /* 0x000000040a048981 */ /* 0x001ea2000c1e9900 */
[----:B------:R-:W-:Y:S02]  /*00f0*/  MOV R8, 0x400 ;  /* 0x0000040000087802 */ /* 0x000fe40000000f00 */
[----:B------:R-:W-:Y:S02]  /*0100*/  ISETP.GE.U32.AND P2, PT, R3, 0x2, PT ;  /* 0x000000020300780c */ /* 0x000fe40003f46070 */
[----:B---3--:R-:W-:Y:S02]  /*0110*/  LEA R8, R9, R8, 0x18 ;  /* 0x0000000809087211 */ /* 0x008fe400078ec0ff */
[----:B------:R-:W-:Y:S02]  /*0120*/  ISETP.NE.AND P0, PT, R5, RZ, PT ;  /* 0x000000ff0500720c */ /* 0x000fe40003f05270 */
[----:B------:R-:W-:Y:S01]  /*0130*/  ISETP.GE.U32.AND P1, PT, R3, 0x2, PT ;  /* 0x000000020300780c */ /* 0x000fe20003f26070 */
[----:B------:R-:W-:-:S10]  /*0140*/  IMAD R9, R5, 0x4, R8 ;  /* 0x0000000405097824 */ /* 0x000fd400078e0208 */
[----:B------:R-:W-:Y:S01]  /*0150*/  @!P0 IMAD R16, R3, 0x4, R8 ;  /* 0x0000000403108824 */ /* 0x000fe200078e0208 */
[----:B--2---:R0:W-:Y:S01]  /*0160*/  STS [R9], R4 ;  /* 0x0000000409007388 */ /* 0x0041e20000000800 */
[----:B------:R-:W-:Y:S06]  /*0170*/  BAR.SYNC.DEFER_BLOCKING 0x0 ;  /* 0x0000000000007b1d */ /* 0x000fec0000010000 */
[----:B----4-:R-:W-:Y:S05]  /*0180*/  @!P2 BRA `(.L_x_1) ;  /* 0x00000000003ca947 */ /* 0x010fea0003800000 */
[----:B------:R-:W-:Y:S01]  /*0190*/  HFMA2 R11, -RZ, RZ, 0, 5.9604644775390625e-08 ;  /* 0x00000001ff0b7431 */ /* 0x000fe200000001ff */
[----:B------:R-:W-:-:S07]  /*01a0*/  LEA R10, R5, 0x2, 0x1 ;  /* 0x00000002050a7811 */ /* 0x000fce00078e08ff */
.L_x_2:
[----:B------:R-:W-:Y:S01]  /*01b0*/  IMAD R12, R10, R11, RZ ;  /* 0x0000000b0a0c7224 */ /* 0x000fe200078e02ff */
[----:B------:R-:W-:Y:S04]  /*01c0*/  BAR.SYNC.DEFER_BLOCKING 0x0 ;  /* 0x0000000000007b1d */ /* 0x000fe80000010000 */
[----:B------:R-:W-:-:S13]  /*01d0*/  ISETP.GT.AND P2, PT, R12, R3, PT ;  /* 0x000000030c00720c */ /* 0x000fda0003f44270 */
[----:B------:R-:W-:-:S04]  /*01e0*/  @!P2 IMAD.IADD R13, R12, 0x1, -R11 ;  /* 0x000000010c0da824 */ /* 0x000fc800078e0a0b */
[----:B------:R-:W-:-:S04]  /*01f0*/  @!P2 IMAD R12, R13, 0x4, R8 ;  /* 0x000000040d0ca824 */ /* 0x000fc800078e0208 */
[C---:B------:R-:W-:Y:S01]  /*0200*/  @!P2 IMAD R13, R11.reuse, 0x4, R12 ;  /* 0x000000040b0da824 */ /* 0x040fe200078e020c */
[----:B------:R-:W-:Y:S01]  /*0210*/  SHF.L.U32 R11, R11, 0x1, RZ ;  /* 0x000000010b0b7819 */ /* 0x000fe200000006ff */
[----:B------:R-:W-:Y:S04]  /*0220*/  @!P2 LDS R12, [R12+-0x4] ;  /* 0xfffffc000c0ca984 */ /* 0x000fe80000000800 */
[----:B------:R-:W1:Y:S02]  /*0230*/  @!P2 LDS R15, [R13+-0x4] ;  /* 0xfffffc000d0fa984 */ /* 0x000e640000000800 */
[----:B-1----:R-:W-:-:S05]  /*0240*/  @!P2 FADD R14, R12, R15 ;  /* 0x0000000f0c0ea221 */ /* 0x002fca0000000000 */
[----:B------:R1:W-:Y:S01]  /*0250*/  @!P2 STS [R13+-0x4], R14 ;  /* 0xfffffc0e0d00a388 */ /* 0x0003e20000000800 */
[----:B------:R-:W-:-:S13]  /*0260*/  ISETP.GE.AND P2, PT, R11, R3, PT ;  /* 0x000000030b00720c */ /* 0x000fda0003f46270 */
[----:B-1----:R-:W-:Y:S05]  /*0270*/  @!P2 BRA `(.L_x_2) ;  /* 0xfffffffc00cca947 */ /* 0x002fea000383ffff */
.L_x_1:
[----:B------:R-:W-:Y:S06]  /*0280*/  BAR.SYNC.DEFER_BLOCKING 0x0 ;  /* 0x0000000000007b1d */ /* 0x000fec0000010000 */
[----:B------:R1:W-:Y:S01]  /*0290*/  @!P0 STS [R16+-0x4], RZ ;  /* 0xfffffcff10008388 */ /* 0x0003e20000000800 */
[----:B------:R-:W-:Y:S05]  /*02a0*/  @!P1 BRA `(.L_x_3) ;  /* 0x0000000000449947 */ /* 0x000fea0003800000 */
[----:B------:R-:W-:Y:S01]  /*02b0*/  LEA R15, R5, 0x2, 0x1 ;  /* 0x00000002050f7811 */ /* 0x000fe200078e08ff */
[----:B------:R-:W-:-:S07]  /*02c0*/  IMAD.MOV.U32 R10, RZ, RZ, R3 ;  /* 0x000000ffff0a7224 */ /* 0x000fce00078e0003 */
.L_x_4:
[----:B-1----:R-:W-:Y:S01]  /*02d0*/  SHF.R.U32.HI R16, RZ, 0x1, R10 ;  /* 0x00000001ff107819 */ /* 0x002fe2000001160a */
[----:B------:R-:W-:Y:S04]  /*02e0*/  BAR.SYNC.DEFER_BLOCKING 0x0 ;  /* 0x0000000000007b1d */ /* 0x000fe80000010000 */
[----:B------:R-:W-:-:S05]  /*02f0*/  IMAD R11, R15, R16, RZ ;  /* 0x000000100f0b7224 */ /* 0x000fca00078e02ff */
[----:B------:R-:W-:-:S13]  /*0300*/  ISETP.GT.U32.AND P0, PT, R11, R3, PT ;  /* 0x000000030b00720c */ /* 0x000fda0003f04070 */
[----:B------:R-:W-:-:S04]  /*0310*/  @!P0 IMAD.IADD R11, R11, 0x1, -R16 ;  /* 0x000000010b0b8824 */ /* 0x000fc800078e0a10 */
[----:B------:R-:W-:-:S05]  /*0320*/  @!P0 IMAD R11, R11, 0x4, R8 ;  /* 0x000000040b0b8824 */ /* 0x000fca00078e0208 */
[----:B------:R-:W-:Y:S01]  /*0330*/  @!P0 LEA R13, R16, R11, 0x2 ;  /* 0x0000000b100d8211 */ /* 0x000fe200078e10ff */
[----:B------:R-:W-:Y:S04]  /*0340*/  @!P0 LDS R12, [R11+-0x4] ;  /* 0xfffffc000b0c8984 */ /* 0x000fe80000000800 */
[----:B------:R-:W1:Y:S02]  /*0350*/  @!P0 LDS R14, [R13+-0x4] ;  /* 0xfffffc000d0e8984 */ /* 0x000e640000000800 */
[----:B-1----:R-:W-:Y:S02]  /*0360*/  @!P0 FADD R12, R12, R14 ;  /* 0x0000000e0c0c8221 */ /* 0x002fe40000000000 */
[----:B------:R2:W-:Y:S04]  /*0370*/  @!P0 STS [R11+-0x4], R14 ;  /* 0xfffffc0e0b008388 */ /* 0x0005e80000000800 */
[----:B------:R2:W-:Y:S01]  /*0380*/  @!P0 STS [R13+-0x4], R12 ;  /* 0xfffffc0c0d008388 */ /* 0x0005e20000000800 */
[----:B------:R-:W-:Y:S01]  /*0390*/  ISETP.GT.U32.AND P0, PT, R10, 0x3, PT ;  /* 0x000000030a00780c */ /* 0x000fe20003f04070 */
[----:B------:R-:W-:-:S12]  /*03a0*/  IMAD.MOV.U32 R10, RZ, RZ, R16 ;  /* 0x000000ffff0a7224 */ /* 0x000fd800078e0010 */
[----:B--2---:R-:W-:Y:S05]  /*03b0*/  @P0 BRA `(.L_x_4) ;  /* 0xfffffffc00c40947 */ /* 0x004fea000383ffff */
.L_x_3:
[----:B------:R-:W-:Y:S01]  /*03c0*/  BAR.SYNC.DEFER_BLOCKING 0x0 ;  /* 0x0000000000007b1d */ /* 0x000fe20000010000 */
[----:B------:R-:W-:Y:S02]  /*03d0*/  ISETP.GE.AND P0, PT, R6, R7, PT ;  /* 0x000000070600720c */ /* 0x000fe40003f06270 */
[----:B------:R-:W-:-:S11]  /*03e0*/  ISETP.NE.AND P1, PT, R5, RZ, PT ;  /* 0x000000ff0500720c */ /* 0x000fd60003f25270 */
[----:B------:R-:W2:Y:S01]  /*03f0*/  @!P0 LDC.64 R10, c[0x0][0x388] ;  /* 0x0000e200ff0a8b82 */ /* 0x000ea20000000a00 */
[----:B0-----:R-:W0:Y:S01]  /*0400*/  LDS R9, [R9] ;  /* 0x0000000009097984 */ /* 0x001e220000000800 */
[----:B--2---:R-:W-:-:S04]  /*0410*/  @!P0 IMAD.WIDE R10, R6, 0x4, R10 ;  /* 0x00000004060a8825 */ /* 0x004fc800078e020a */
[----:B0-----:R-:W-:-:S05]  /*0420*/  FADD R5, R9, R4 ;  /* 0x0000000409057221 */ /* 0x001fca0000000000 */
[----:B------:R0:W-:Y:S01]  /*0430*/  @!P0 STG.E desc[UR4][R10.64], R5 ;  /* 0x000000050a008986 */ /* 0x0001e2000c101904 */
[----:B------:R-:W-:Y:S06]  /*0440*/  BAR.SYNC.DEFER_BLOCKING 0x0 ;  /* 0x0000000000007b1d */ /* 0x000fec0000010000 */
[----:B------:R-:W-:Y:S05]  /*0450*/  @P1 EXIT ;  /* 0x000000000000194d */ /* 0x000fea0003800000 */
[----:B------:R-:W-:Y:S02]  /*0460*/  IMAD.IADD R4, R7, 0x1, -R2 ;  /* 0x0000000107047824 */ /* 0x000fe400078e0a02 */
[----:B0-----:R-:W-:-:S03]  /*0470*/  IMAD.MOV.U32 R5, RZ, RZ, RZ ;  /* 0x000000ffff057224 */ /* 0x001fc600078e00ff */
[C---:B------:R-:W-:Y:S02]  /*0480*/  ISETP.NE.AND P0, PT, R4.reuse, RZ, PT ;  /* 0x000000ff0400720c */ /* 0x040fe40003f05270 */
[----:B------:R-:W-:-:S11]  /*0490*/  VIMNMX.U32 R3, PT, PT, R4, R3, PT ;  /* 0x0000000304037248 */ /* 0x000fd60003fe0000 */
[----:B------:R-:W-:Y:S05]  /*04a0*/  @!P0 BRA `(.L_x_5) ;  /* 0x0000000000348947 */ /* 0x000fea0003800000 */
[C---:B------:R-:W-:Y:S01]  /*04b0*/  LEA R8, R3.reuse, R8, 0x2 ;  /* 0x0000000803087211 */ /* 0x040fe200078e10ff */
[----:B------:R-:W-:Y:S01]  /*04c0*/  IMAD.MOV.U32 R5, RZ, RZ, RZ ;  /* 0x000000ffff057224 */ /* 0x000fe200078e00ff */
[----:B------:R-:W-:-:S04]  /*04d0*/  IADD3 R4, PT, PT, R3, -0x1, R2 ;  /* 0xffffffff03047810 */ /* 0x000fc80007ffe002 */
[----:B------:R-:W0:Y:S01]  /*04e0*/  LDS R8, [R8+-0x4] ;  /* 0xfffffc0008087984 */ /* 0x000e220000000800 */
[----:B------:R-:W-:-:S13]  /*04f0*/  ISETP.GE.AND P0, PT, R4, R7, PT ;  /* 0x000000070400720c */ /* 0x000fda0003f06270 */
[----:B------:R-:W-:Y:S05]  /*0500*/  @P0 BRA `(.L_x_6) ;  /* 0x0000000000180947 */ /* 0x000fea0003800000 */
[----:B------:R-:W2:Y:S01]  /*0510*/  LDC.64 R6, c[0x0][0x380] ;  /* 0x0000e000ff067b82 */ /* 0x000ea20000000a00 */
[----:B------:R-:W-:-:S04]  /*0520*/  IADD3 R3, P0, PT, R2, R3, RZ ;  /* 0x0000000302037210 */ /* 0x000fc80007f1e0ff */
[----:B------:R-:W-:Y:S02]  /*0530*/  LEA.HI.X.SX32 R4, R2, RZ, 0x1, P0 ;  /* 0x000000ff02047211 */ /* 0x000fe400000f0eff */
[----:B--2---:R-:W-:-:S04]  /*0540*/  LEA R2, P0, R3, R6, 0x2 ;  /* 0x0000000603027211 */ /* 0x004fc800078010ff */
[----:B------:R-:W-:-:S05]  /*0550*/  LEA.HI.X R3, R3, R7, R4, 0x2, P0 ;  /* 0x0000000703037211 */ /* 0x000fca00000f1404 */
[----:B------:R2:W5:Y:S04]  /*0560*/  LDG.E.CONSTANT R5, desc[UR4][R2.64+-0x4] ;  /* 0xfffffc0402057981 */ /* 0x000568000c1e9900 */
.L_x_6:
[----:B0----5:R-:W-:-:S07]  /*0570*/  FADD R5, R8, R5 ;  /* 0x0000000508057221 */ /* 0x021fce0000000000 */
.L_x_5:
[----:B--2---:R-:W0:Y:S02]  /*0580*/  LDC.64 R2, c[0x0][0x390] ;  /* 0x0000e400ff027b82 */ /* 0x004e240000000a00 */
[----:B0-----:R-:W-:-:S05]  /*0590*/  IMAD.WIDE.U32 R2, R0, 0x4, R2 ;  /* 0x0000000400027825 */ /* 0x001fca00078e0002 */
[----:B------:R-:W-:Y:S01]  /*05a0*/  STG.E desc[UR4][R2.64], R5 ;  /* 0x0000000502007986 */ /* 0x000fe2000c101904 */
[----:B------:R-:W-:Y:S05]  /*05b0*/  EXIT ;  /* 0x000000000000794d */ /* 0x000fea0003800000 */
.L_x_7:
        /* <DEDUP_REMOVED lines=12> */
.L_x_9:


//--------------------- .nv.shared._Z18add_offsets_kernelPfPKfi --------------------------
	.section	.nv.shared._Z18add_offsets_kernelPfPKfi,"aw",@nobits
	.sectionflags	@""
	.align	16
	.zero		1024


//--------------------- .nv.shared.reserved.0     --------------------------
	.section	.nv.shared.reserved.0,"aw",@nobits
	.weak		__nv_reservedSMEM_offset_0_alias
	.size		__nv_reservedSMEM_offset_0_alias, 0, 64
	.other		__nv_reservedSMEM_offset_0_alias,@"STO_CUDA_RESERVED_SHARED STV_DEFAULT"
__nv_reservedSMEM_offset_0_alias:
	.zero		0
	.zero		64


//--------------------- .nv.shared._Z17block_scan_kernelPKfPfS1_i --------------------------
	.section	.nv.shared._Z17block_scan_kernelPKfPfS1_i,"aw",@nobits
	.sectionflags	@""
	.align	16
	.zero		1024


//--------------------- .nv.constant0._Z18add_offsets_kernelPfPKfi --------------------------
	.section	.nv.constant0._Z18add_offsets_kernelPfPKfi,"a",@progbits
	.sectionflags	@""
	.align	4
.nv.constant0._Z18add_offsets_kernelPfPKfi:
	.zero		916


//--------------------- .nv.constant0._Z17block_scan_kernelPKfPfS1_i --------------------------
	.section	.nv.constant0._Z17block_scan_kernelPKfPfS1_i,"a",@progbits
	.sectionflags	@""
	.align	4
.nv.constant0._Z17block_scan_kernelPKfPfS1_i:
	.zero		924


//--------------------- SYMBOLS --------------------------

	.type		.nv.reservedSmem.offset0,@object
	.size		.nv.reservedSmem.offset0,0x4
	.type		.nv.reservedSmem.cap,@object
	.size		.nv.reservedSmem.cap,0x4
